//
// Generated by NVIDIA NVVM Compiler
//
// Compiler Build ID: CL-36424714
// Cuda compilation tools, release 13.0, V13.0.88
// Based on NVVM 20.0.0
//

.version 9.0
.target sm_100
.address_size 64

	// .globl	_Z8jac_gpu2idiPdS_S_

.visible .entry _Z8jac_gpu2idiPdS_S_(
	.param .u32 _Z8jac_gpu2idiPdS_S__param_0,
	.param .f64 _Z8jac_gpu2idiPdS_S__param_1,
	.param .u32 _Z8jac_gpu2idiPdS_S__param_2,
	.param .u64 .ptr .align 1 _Z8jac_gpu2idiPdS_S__param_3,
	.param .u64 .ptr .align 1 _Z8jac_gpu2idiPdS_S__param_4,
	.param .u64 .ptr .align 1 _Z8jac_gpu2idiPdS_S__param_5
)
{
	.reg .pred 	%p<6>;
	.reg .b32 	%r<20>;
	.reg .b64 	%rd<19>;
	.reg .b64 	%fd<13>;

	ld.param.u32 	%r3, [_Z8jac_gpu2idiPdS_S__param_0];
	ld.param.f64 	%fd1, [_Z8jac_gpu2idiPdS_S__param_1];
	ld.param.u64 	%rd1, [_Z8jac_gpu2idiPdS_S__param_3];
	ld.param.u64 	%rd2, [_Z8jac_gpu2idiPdS_S__param_4];
	ld.param.u64 	%rd3, [_Z8jac_gpu2idiPdS_S__param_5];
	mov.u32 	%r4, %ctaid.x;
	mov.u32 	%r5, %ntid.x;
	mov.u32 	%r6, %tid.x;
	mad.lo.s32 	%r1, %r4, %r5, %r6;
	mov.u32 	%r7, %ctaid.y;
	mov.u32 	%r8, %ntid.y;
	mov.u32 	%r9, %tid.y;
	mad.lo.s32 	%r2, %r7, %r8, %r9;
	add.s32 	%r10, %r3, -1;
	max.s32 	%r11, %r2, %r1;
	setp.ge.s32 	%p1, %r11, %r10;
	setp.eq.s32 	%p2, %r2, 0;
	or.pred  	%p3, %p2, %p1;
	setp.lt.s32 	%p4, %r1, 1;
	or.pred  	%p5, %p4, %p3;
	@%p5 bra 	$L__BB0_2;
	cvta.to.global.u64 	%rd4, %rd3;
	cvta.to.global.u64 	%rd5, %rd1;
	cvta.to.global.u64 	%rd6, %rd2;
	add.s32 	%r12, %r2, -1;
	mul.lo.s32 	%r13, %r12, %r3;
	add.s32 	%r14, %r13, %r1;
	mul.wide.s32 	%rd7, %r14, 8;
	add.s64 	%rd8, %rd4, %rd7;
	ld.global.f64 	%fd2, [%rd8];
	shl.b32 	%r15, %r3, 1;
	add.s32 	%r16, %r13, %r15;
	add.s32 	%r17, %r16, %r1;
	mul.wide.s32 	%rd9, %r17, 8;
	add.s64 	%rd10, %rd4, %rd9;
	ld.global.f64 	%fd3, [%rd10];
	add.f64 	%fd4, %fd2, %fd3;
	sub.s32 	%r18, %r16, %r3;
	cvt.s64.s32 	%rd11, %r18;
	cvt.u64.u32 	%rd12, %r1;
	add.s64 	%rd13, %rd12, %rd11;
	shl.b64 	%rd14, %rd13, 3;
	add.s64 	%rd15, %rd4, %rd14;
	ld.global.f64 	%fd5, [%rd15+-8];
	add.f64 	%fd6, %fd4, %fd5;
	ld.global.f64 	%fd7, [%rd15+8];
	add.f64 	%fd8, %fd6, %fd7;
	mul.f64 	%fd9, %fd1, %fd1;
	add.s32 	%r19, %r14, %r3;
	mul.wide.s32 	%rd16, %r19, 8;
	add.s64 	%rd17, %rd5, %rd16;
	ld.global.f64 	%fd10, [%rd17];
	fma.rn.f64 	%fd11, %fd9, %fd10, %fd8;
	mul.f64 	%fd12, %fd11, 0d3FD0000000000000;
	add.s64 	%rd18, %rd6, %rd16;
	st.global.f64 	[%rd18], %fd12;
$L__BB0_2:
	ret;

}


// ===== COMPILED SASS (sm_100) =====

	.target	sm_100

	.elftype	@"ET_EXEC"


//--------------------- .note.nv.tkinfo           --------------------------
	.section	.note.nv.tkinfo,"",@"SHT_NOTE"
	.sectionflags	@"SHF_NOTE_NV_TKINFO"
	.tkinfo
        /*0018*/ 	.word	0x00000002
        /*0030*/ 	.string	""
        /*0030*/ 	.string	"ptxas"
        /*0030*/ 	.string	"Cuda compilation tools, release 13.0, V13.0.88"
        /*0030*/ 	.string	"Build cuda_13.0.r13.0/compiler.36424714_0"
        /*0030*/ 	.string	"-arch sm_100 -m 64 "



//--------------------- .note.nv.cuinfo           --------------------------
	.section	.note.nv.cuinfo,"",@"SHT_NOTE"
	.sectionflags	@"SHF_NOTE_NV_CUINFO"
        /*0018*/ 	.short	0x0002
        /*001a*/ 	.short	0x0064
        /*001c*/ 	.short	0x0082
	.zero		2


//--------------------- .nv.info                  --------------------------
	.section	.nv.info,"",@"SHT_CUDA_INFO"
	.align	4


	//----- nvinfo : EIATTR_REGCOUNT
	.align		4
        /*0000*/ 	.byte	0x04, 0x2f
        /*0002*/ 	.short	(.L_1 - .L_0)
	.align		4
.L_0:
        /*0004*/ 	.word	index@(_Z8jac_gpu2idiPdS_S_)
        /*0008*/ 	.word	0x00000014


	//----- nvinfo : EIATTR_FRAME_SIZE
	.align		4
.L_1:
        /*000c*/ 	.byte	0x04, 0x11
        /*000e*/ 	.short	(.L_3 - .L_2)
	.align		4
.L_2:
        /*0010*/ 	.word	index@(_Z8jac_gpu2idiPdS_S_)
        /*0014*/ 	.word	0x00000000


	//----- nvinfo : EIATTR_MIN_STACK_SIZE
	.align		4
.L_3:
        /*0018*/ 	.byte	0x04, 0x12
        /*001a*/ 	.short	(.L_5 - .L_4)
	.align		4
.L_4:
        /*001c*/ 	.word	index@(_Z8jac_gpu2idiPdS_S_)
        /*0020*/ 	.word	0x00000000
.L_5:


//--------------------- .nv.compat                --------------------------
	.section	.nv.compat,"",@"SHT_CUDA_COMPAT_INFO"
	.align	4
        /*0000*/ 	.byte	0x02, 0x09, 0x00, 0x00, 0x02, 0x02, 0x01, 0x00, 0x02, 0x05, 0x05, 0x00, 0x03, 0x07, 0x01, 0x01
        /*0010*/ 	.byte	0x02, 0x03, 0x00, 0x00, 0x02, 0x06, 0x01, 0x00, 0x04, 0x0b, 0x08, 0x00, 0x01, 0x00, 0x00, 0x00
        /*0020*/ 	.byte	0x00, 0x00, 0x00, 0x00


//--------------------- .nv.info._Z8jac_gpu2idiPdS_S_ --------------------------
	.section	.nv.info._Z8jac_gpu2idiPdS_S_,"",@"SHT_CUDA_INFO"
	.sectionflags	@""
	.align	4


	//----- nvinfo : EIATTR_CUDA_API_VERSION
	.align		4
        /*0000*/ 	.byte	0x04, 0x37
        /*0002*/ 	.short	(.L_7 - .L_6)
.L_6:
        /*0004*/ 	.word	0x00000082


	//----- nvinfo : EIATTR_KPARAM_INFO
	.align		4
.L_7:
        /*0008*/ 	.byte	0x04, 0x17
        /*000a*/ 	.short	(.L_9 - .L_8)
.L_8:
        /*000c*/ 	.word	0x00000000
        /*0010*/ 	.short	0x0005
        /*0012*/ 	.short	0x0028
        /*0014*/ 	.byte	0x00, 0xf5, 0x21, 0x00


	//----- nvinfo : EIATTR_KPARAM_INFO
	.align		4
.L_9:
        /*0018*/ 	.byte	0x04, 0x17
        /*001a*/ 	.short	(.L_11 - .L_10)
.L_10:
        /*001c*/ 	.word	0x00000000
        /*0020*/ 	.short	0x0004
        /*0022*/ 	.short	0x0020
        /*0024*/ 	.byte	0x00, 0xf5, 0x21, 0x00


	//----- nvinfo : EIATTR_KPARAM_INFO
	.align		4
.L_11:
        /*0028*/ 	.byte	0x04, 0x17
        /*002a*/ 	.short	(.L_13 - .L_12)
.L_12:
        /*002c*/ 	.word	0x00000000
        /*0030*/ 	.short	0x0003
        /*0032*/ 	.short	0x0018
        /*0034*/ 	.byte	0x00, 0xf5, 0x21, 0x00


	//----- nvinfo : EIATTR_KPARAM_INFO
	.align		4
.L_13:
        /*0038*/ 	.byte	0x04, 0x17
        /*003a*/ 	.short	(.L_15 - .L_14)
.L_14:
        /*003c*/ 	.word	0x00000000
        /*0040*/ 	.short	0x0002
        /*0042*/ 	.short	0x0010
        /*0044*/ 	.byte	0x00, 0xf0, 0x11, 0x00


	//----- nvinfo : EIATTR_KPARAM_INFO
	.align		4
.L_15:
        /*0048*/ 	.byte	0x04, 0x17
        /*004a*/ 	.short	(.L_17 - .L_16)
.L_16:
        /*004c*/ 	.word	0x00000000
        /*0050*/ 	.short	0x0001
        /*0052*/ 	.short	0x0008
        /*0054*/ 	.byte	0x00, 0xf0, 0x21, 0x00


	//----- nvinfo : EIATTR_KPARAM_INFO
	.align		4
.L_17:
        /*0058*/ 	.byte	0x04, 0x17
        /*005a*/ 	.short	(.L_19 - .L_18)
.L_18:
        /*005c*/ 	.word	0x00000000
        /*0060*/ 	.short	0x0000
        /*0062*/ 	.short	0x0000
        /*0064*/ 	.byte	0x00, 0xf0, 0x11, 0x00


	//----- nvinfo : EIATTR_SPARSE_MMA_MASK
	.align		4
.L_19:
        /*0068*/ 	.byte	0x03, 0x50
        /*006a*/ 	.short	0x0000


	//----- nvinfo : EIATTR_MAXREG_COUNT
	.align		4
        /*006c*/ 	.byte	0x03, 0x1b
        /*006e*/ 	.short	0x00ff


	//----- nvinfo : EIATTR_MERCURY_ISA_VERSION
	.align		4
        /*0070*/ 	.byte	0x03, 0x5f
        /*0072*/ 	.short	0x0101


	//----- nvinfo : EIATTR_VRC_CTA_INIT_COUNT
	.align		4
        /*0074*/ 	.byte	0x02, 0x4a
	.zero		1
	.zero		1


	//----- nvinfo : EIATTR_EXIT_INSTR_OFFSETS
	.align		4
        /*0078*/ 	.byte	0x04, 0x1c
        /*007a*/ 	.short	(.L_21 - .L_20)


	//   ....[0]....
.L_20:
        /*007c*/ 	.word	0x000000f0


	//   ....[1]....
        /*0080*/ 	.word	0x00000310


	//----- nvinfo : EIATTR_CBANK_PARAM_SIZE
	.align		4
.L_21:
        /*0084*/ 	.byte	0x03, 0x19
        /*0086*/ 	.short	0x0030


	//----- nvinfo : EIATTR_PARAM_CBANK
	.align		4
        /*0088*/ 	.byte	0x04, 0x0a
        /*008a*/ 	.short	(.L_23 - .L_22)
	.align		4
.L_22:
        /*008c*/ 	.word	index@(.nv.constant0._Z8jac_gpu2idiPdS_S_)
        /*0090*/ 	.short	0x0380
        /*0092*/ 	.short	0x0030


	//----- nvinfo : EIATTR_SW_WAR
	.align		4
.L_23:
        /*0094*/ 	.byte	0x04, 0x36
        /*0096*/ 	.short	(.L_25 - .L_24)
.L_24:
        /*0098*/ 	.word	0x00000008
.L_25:


//--------------------- .nv.callgraph             --------------------------
	.section	.nv.callgraph,"",@"SHT_CUDA_CALLGRAPH"
	.align	4
	.sectionentsize	8
	.align		4
        /*0000*/ 	.word	0x00000000
	.align		4
        /*0004*/ 	.word	0xffffffff
	.align		4
        /*0008*/ 	.word	0x00000000
	.align		4
        /*000c*/ 	.word	0xfffffffe
	.align		4
        /*0010*/ 	.word	0x00000000
	.align		4
        /*0014*/ 	.word	0xfffffffd
	.align		4
        /*0018*/ 	.word	0x00000000
	.align		4
        /*001c*/ 	.word	0xfffffffc


//--------------------- .text._Z8jac_gpu2idiPdS_S_ --------------------------
	.section	.text._Z8jac_gpu2idiPdS_S_,"ax",@progbits
	.align	128
        .global         _Z8jac_gpu2idiPdS_S_
        .type           _Z8jac_gpu2idiPdS_S_,@function
        .size           _Z8jac_gpu2idiPdS_S_,(.L_x_1 - _Z8jac_gpu2idiPdS_S_)
        .other          _Z8jac_gpu2idiPdS_S_,@"STO_CUDA_ENTRY STV_DEFAULT"
_Z8jac_gpu2idiPdS_S_:
.text._Z8jac_gpu2idiPdS_S_:
[----:B------:R-:W-:Y:S01]  /*0000*/  LDC R1, c[0x0][0x37c] ;  /* 0x0000df00ff017b82 */ /* 0x000fe20000000800 */
[----:B------:R-:W0:Y:S07]  /*0010*/  S2R R3, SR_TID.X ;  /* 0x0000000000037919 */ /* 0x000e2e0000002100 */
[----:B------:R-:W0:Y:S01]  /*0020*/  S2UR UR4, SR_CTAID.X ;  /* 0x00000000000479c3 */ /* 0x000e220000002500 */
[----:B------:R-:W1:Y:S07]  /*0030*/  S2R R5, SR_TID.Y ;  /* 0x0000000000057919 */ /* 0x000e6e0000002200 */
[----:B------:R-:W0:Y:S08]  /*0040*/  LDC R2, c[0x0][0x360] ;  /* 0x0000d800ff027b82 */ /* 0x000e300000000800 */
[----:B------:R-:W1:Y:S08]  /*0050*/  S2UR UR5, SR_CTAID.Y ;  /* 0x00000000000579c3 */ /* 0x000e700000002600 */
[----:B------:R-:W1:Y:S08]  /*0060*/  LDC R4, c[0x0][0x364] ;  /* 0x0000d900ff047b82 */ /* 0x000e700000000800 */
[----:B------:R-:W2:Y:S01]  /*0070*/  LDC R0, c[0x0][0x380] ;  /* 0x0000e000ff007b82 */ /* 0x000ea20000000800 */
[----:B0-----:R-:W-:-:S02]  /*0080*/  IMAD R2, R2, UR4, R3 ;  /* 0x0000000402027c24 */ /* 0x001fc4000f8e0203 */
[----:B-1----:R-:W-:-:S05]  /*0090*/  IMAD R3, R4, UR5, R5 ;  /* 0x0000000504037c24 */ /* 0x002fca000f8e0205 */
[----:B------:R-:W-:Y:S01]  /*00a0*/  VIMNMX R5, PT, PT, R2, R3, !PT ;  /* 0x0000000302057248 */ /* 0x000fe20007fe0100 */
[----:B--2---:R-:W-:-:S05]  /*00b0*/  VIADD R4, R0, 0xffffffff ;  /* 0xffffffff00047836 */ /* 0x004fca0000000000 */
[----:B------:R-:W-:-:S04]  /*00c0*/  ISETP.GE.AND P0, PT, R5, R4, PT ;  /* 0x000000040500720c */ /* 0x000fc80003f06270 */
[----:B------:R-:W-:-:S04]  /*00d0*/  ISETP.EQ.OR P0, PT, R3, RZ, P0 ;  /* 0x000000ff0300720c */ /* 0x000fc80000702670 */
[----:B------:R-:W-:-:S13]  /*00e0*/  ISETP.LT.OR P0, PT, R2, 0x1, P0 ;  /* 0x000000010200780c */ /* 0x000fda0000701670 */
[----:B------:R-:W-:Y:S05]  /*00f0*/  @P0 EXIT ;  /* 0x000000000000094d */ /* 0x000fea0003800000 */
[----:B------:R-:W0:Y:S01]  /*0100*/  LDC.64 R4, c[0x0][0x3a8] ;  /* 0x0000ea00ff047b82 */ /* 0x000e220000000a00 */
[----:B------:R-:W-:Y:S01]  /*0110*/  IADD3 R3, PT, PT, R3, -0x1, RZ ;  /* 0xffffffff03037810 */ /* 0x000fe20007ffe0ff */
[----:B------:R-:W1:Y:S04]  /*0120*/  LDCU.64 UR6, c[0x0][0x3a8] ;  /* 0x00007500ff0677ac */ /* 0x000e680008000a00 */
[----:B------:R-:W-:Y:S01]  /*0130*/  IMAD R3, R3, R0, RZ ;  /* 0x0000000003037224 */ /* 0x000fe200078e02ff */
[----:B------:R-:W2:Y:S01]  /*0140*/  LDCU.64 UR4, c[0x0][0x358] ;  /* 0x00006b00ff0477ac */ /* 0x000ea20008000a00 */
[----:B------:R-:W3:Y:S02]  /*0150*/  LDC.64 R14, c[0x0][0x398] ;  /* 0x0000e600ff0e7b82 */ /* 0x000ee40000000a00 */
[----:B------:R-:W-:Y:S01]  /*0160*/  IMAD R9, R0, 0x2, R3 ;  /* 0x0000000200097824 */ /* 0x000fe200078e0203 */
[----:B------:R-:W-:-:S03]  /*0170*/  IADD3 R7, PT, PT, R2, R3, RZ ;  /* 0x0000000302077210 */ /* 0x000fc60007ffe0ff */
[----:B------:R-:W-:Y:S01]  /*0180*/  IMAD.IADD R11, R9, 0x1, -R0 ;  /* 0x00000001090b7824 */ /* 0x000fe200078e0a00 */
[C---:B------:R-:W-:Y:S01]  /*0190*/  IADD3 R9, PT, PT, R2.reuse, R9, RZ ;  /* 0x0000000902097210 */ /* 0x040fe20007ffe0ff */
[----:B------:R-:W4:Y:S03]  /*01a0*/  LDC.64 R16, c[0x0][0x388] ;  /* 0x0000e200ff107b82 */ /* 0x000f260000000a00 */
[----:B------:R-:W-:-:S04]  /*01b0*/  IADD3 R6, P0, PT, R2, R11, RZ ;  /* 0x0000000b02067210 */ /* 0x000fc80007f1e0ff */
[----:B------:R-:W-:Y:S01]  /*01c0*/  LEA.HI.X.SX32 R11, R11, RZ, 0x1, P0 ;  /* 0x000000ff0b0b7211 */ /* 0x000fe200000f0eff */
[----:B0-----:R-:W-:Y:S01]  /*01d0*/  IMAD.WIDE R2, R7, 0x8, R4 ;  /* 0x0000000807027825 */ /* 0x001fe200078e0204 */
[----:B-1----:R-:W-:-:S03]  /*01e0*/  LEA R8, P0, R6, UR6, 0x3 ;  /* 0x0000000606087c11 */ /* 0x002fc6000f8018ff */
[----:B------:R-:W-:Y:S02]  /*01f0*/  IMAD.WIDE R4, R9, 0x8, R4 ;  /* 0x0000000809047825 */ /* 0x000fe400078e0204 */
[----:B--2---:R-:W2:Y:S01]  /*0200*/  LDG.E.64 R2, desc[UR4][R2.64] ;  /* 0x0000000402027981 */ /* 0x004ea2000c1e1b00 */
[----:B------:R-:W-:-:S03]  /*0210*/  LEA.HI.X R9, R6, UR7, R11, 0x3, P0 ;  /* 0x0000000706097c11 */ /* 0x000fc600080f1c0b */
[----:B------:R-:W2:Y:S04]  /*0220*/  LDG.E.64 R4, desc[UR4][R4.64] ;  /* 0x0000000404047981 */ /* 0x000ea8000c1e1b00 */
[----:B------:R-:W5:Y:S01]  /*0230*/  LDG.E.64 R10, desc[UR4][R8.64+-0x8] ;  /* 0xfffff804080a7981 */ /* 0x000f62000c1e1b00 */
[----:B------:R-:W-:-:S03]  /*0240*/  IMAD.IADD R0, R7, 0x1, R0 ;  /* 0x0000000107007824 */ /* 0x000fc600078e0200 */
[----:B------:R-:W5:Y:S01]  /*0250*/  LDG.E.64 R12, desc[UR4][R8.64+0x8] ;  /* 0x00000804080c7981 */ /* 0x000f62000c1e1b00 */
[----:B---3--:R-:W-:-:S06]  /*0260*/  IMAD.WIDE R14, R0, 0x8, R14 ;  /* 0x00000008000e7825 */ /* 0x008fcc00078e020e */
[----:B------:R-:W3:Y:S01]  /*0270*/  LDG.E.64 R14, desc[UR4][R14.64] ;  /* 0x000000040e0e7981 */ /* 0x000ee2000c1e1b00 */
[----:B--2---:R-:W-:Y:S02]  /*0280*/  DADD R6, R2, R4 ;  /* 0x0000000002067229 */ /* 0x004fe40000000004 */
[----:B----4-:R-:W-:-:S06]  /*0290*/  DMUL R2, R16, R16 ;  /* 0x0000001010027228 */ /* 0x010fcc0000000000 */
[----:B-----5:R-:W-:Y:S01]  /*02a0*/  DADD R6, R6, R10 ;  /* 0x0000000006067229 */ /* 0x020fe2000000000a */
[----:B------:R-:W0:Y:S07]  /*02b0*/  LDC.64 R10, c[0x0][0x3a0] ;  /* 0x0000e800ff0a7b82 */ /* 0x000e2e0000000a00 */
[----:B------:R-:W-:-:S08]  /*02c0*/  DADD R6, R6, R12 ;  /* 0x0000000006067229 */ /* 0x000fd0000000000c */
[----:B---3--:R-:W-:-:S08]  /*02d0*/  DFMA R2, R2, R14, R6 ;  /* 0x0000000e0202722b */ /* 0x008fd00000000006 */
[----:B------:R-:W-:Y:S01]  /*02e0*/  DMUL R2, R2, 0.25 ;  /* 0x3fd0000002027828 */ /* 0x000fe20000000000 */
[----:B0-----:R-:W-:-:S06]  /*02f0*/  IMAD.WIDE R4, R0, 0x8, R10 ;  /* 0x0000000800047825 */ /* 0x001fcc00078e020a */
[----:B------:R-:W-:Y:S01]  /*0300*/  STG.E.64 desc[UR4][R4.64], R2 ;  /* 0x0000000204007986 */ /* 0x000fe2000c101b04 */
[----:B------:R-:W-:Y:S05]  /*0310*/  EXIT ;  /* 0x000000000000794d */ /* 0x000fea0003800000 */
.L_x_0:
[----:B------:R-:W-:-:S00]  /*0320*/  BRA `(.L_x_0) ;  /* 0xfffffffc00fc7947 */ /* 0x000fc0000383ffff */
[----:B------:R-:W-:-:S00]  /*0330*/  NOP ;  /* 0x0000000000007918 */ /* 0x000fc00000000000 */
        /* <DEDUP_REMOVED lines=12> */
.L_x_1:


//--------------------- .nv.shared.reserved.0     --------------------------
	.section	.nv.shared.reserved.0,"aw",@nobits
	.weak		__nv_reservedSMEM_offset_0_alias
	.size		__nv_reservedSMEM_offset_0_alias, 0, 64
	.other		__nv_reservedSMEM_offset_0_alias,@"STO_CUDA_RESERVED_SHARED STV_DEFAULT"
__nv_reservedSMEM_offset_0_alias:
	.zero		0
	.zero		64


//--------------------- .nv.constant0._Z8jac_gpu2idiPdS_S_ --------------------------
	.section	.nv.constant0._Z8jac_gpu2idiPdS_S_,"a",@progbits
	.sectionflags	@""
	.align	4
.nv.constant0._Z8jac_gpu2idiPdS_S_:
	.zero		944


//--------------------- SYMBOLS --------------------------

	.type		.nv.reservedSmem.offset0,@object
	.size		.nv.reservedSmem.offset0,0x4
